//
// Generated by NVIDIA NVVM Compiler
//
// Compiler Build ID: CL-36424714
// Cuda compilation tools, release 13.0, V13.0.88
// Based on NVVM 20.0.0
//

.version 9.0
.target sm_100
.address_size 64

	// .globl	_Z18square_uncoalescedPKfPfj

.visible .entry _Z18square_uncoalescedPKfPfj(
	.param .u64 .ptr .align 1 _Z18square_uncoalescedPKfPfj_param_0,
	.param .u64 .ptr .align 1 _Z18square_uncoalescedPKfPfj_param_1,
	.param .u32 _Z18square_uncoalescedPKfPfj_param_2
)
{
	.reg .pred 	%p<2>;
	.reg .b32 	%r<7>;
	.reg .b32 	%f<9>;
	.reg .b64 	%rd<8>;

	ld.param.u64 	%rd1, [_Z18square_uncoalescedPKfPfj_param_0];
	ld.param.u64 	%rd2, [_Z18square_uncoalescedPKfPfj_param_1];
	ld.param.u32 	%r2, [_Z18square_uncoalescedPKfPfj_param_2];
	mov.u32 	%r3, %tid.x;
	mov.u32 	%r4, %ctaid.x;
	mov.u32 	%r5, %ntid.x;
	mad.lo.s32 	%r6, %r4, %r5, %r3;
	shl.b32 	%r1, %r6, 2;
	setp.ge.u32 	%p1, %r1, %r2;
	@%p1 bra 	$L__BB0_2;
	cvta.to.global.u64 	%rd3, %rd1;
	cvta.to.global.u64 	%rd4, %rd2;
	mul.wide.u32 	%rd5, %r1, 4;
	add.s64 	%rd6, %rd3, %rd5;
	ld.global.v4.f32 	{%f1, %f2, %f3, %f4}, [%rd6];
	mul.f32 	%f5, %f1, %f1;
	mul.f32 	%f6, %f2, %f2;
	mul.f32 	%f7, %f3, %f3;
	mul.f32 	%f8, %f4, %f4;
	add.s64 	%rd7, %rd4, %rd5;
	st.global.v4.f32 	[%rd7], {%f5, %f6, %f7, %f8};
$L__BB0_2:
	ret;

}


// ===== COMPILED SASS (sm_100) =====

	.target	sm_100

	.elftype	@"ET_EXEC"


//--------------------- .note.nv.tkinfo           --------------------------
	.section	.note.nv.tkinfo,"",@"SHT_NOTE"
	.sectionflags	@"SHF_NOTE_NV_TKINFO"
	.tkinfo
        /*0018*/ 	.word	0x00000002
        /*0030*/ 	.string	""
        /*0030*/ 	.string	"ptxas"
        /*0030*/ 	.string	"Cuda compilation tools, release 13.0, V13.0.88"
        /*0030*/ 	.string	"Build cuda_13.0.r13.0/compiler.36424714_0"
        /*0030*/ 	.string	"-arch sm_100 -m 64 "



//--------------------- .note.nv.cuinfo           --------------------------
	.section	.note.nv.cuinfo,"",@"SHT_NOTE"
	.sectionflags	@"SHF_NOTE_NV_CUINFO"
        /*0018*/ 	.short	0x0002
        /*001a*/ 	.short	0x0064
        /*001c*/ 	.short	0x0082
	.zero		2


//--------------------- .nv.info                  --------------------------
	.section	.nv.info,"",@"SHT_CUDA_INFO"
	.align	4


	//----- nvinfo : EIATTR_REGCOUNT
	.align		4
        /*0000*/ 	.byte	0x04, 0x2f
        /*0002*/ 	.short	(.L_1 - .L_0)
	.align		4
.L_0:
        /*0004*/ 	.word	index@(_Z18square_uncoalescedPKfPfj)
        /*0008*/ 	.word	0x0000000e


	//----- nvinfo : EIATTR_FRAME_SIZE
	.align		4
.L_1:
        /*000c*/ 	.byte	0x04, 0x11
        /*000e*/ 	.short	(.L_3 - .L_2)
	.align		4
.L_2:
        /*0010*/ 	.word	index@(_Z18square_uncoalescedPKfPfj)
        /*0014*/ 	.word	0x00000000


	//----- nvinfo : EIATTR_MIN_STACK_SIZE
	.align		4
.L_3:
        /*0018*/ 	.byte	0x04, 0x12
        /*001a*/ 	.short	(.L_5 - .L_4)
	.align		4
.L_4:
        /*001c*/ 	.word	index@(_Z18square_uncoalescedPKfPfj)
        /*0020*/ 	.word	0x00000000
.L_5:


//--------------------- .nv.compat                --------------------------
	.section	.nv.compat,"",@"SHT_CUDA_COMPAT_INFO"
	.align	4
        /*0000*/ 	.byte	0x02, 0x09, 0x00, 0x00, 0x02, 0x02, 0x01, 0x00, 0x02, 0x05, 0x05, 0x00, 0x03, 0x07, 0x01, 0x01
        /*0010*/ 	.byte	0x02, 0x03, 0x00, 0x00, 0x02, 0x06, 0x01, 0x00, 0x04, 0x0b, 0x08, 0x00, 0x09, 0x00, 0x00, 0x00
        /*0020*/ 	.byte	0x00, 0x00, 0x00, 0x00


//--------------------- .nv.info._Z18square_uncoalescedPKfPfj --------------------------
	.section	.nv.info._Z18square_uncoalescedPKfPfj,"",@"SHT_CUDA_INFO"
	.sectionflags	@""
	.align	4


	//----- nvinfo : EIATTR_CUDA_API_VERSION
	.align		4
        /*0000*/ 	.byte	0x04, 0x37
        /*0002*/ 	.short	(.L_7 - .L_6)
.L_6:
        /*0004*/ 	.word	0x00000082


	//----- nvinfo : EIATTR_KPARAM_INFO
	.align		4
.L_7:
        /*0008*/ 	.byte	0x04, 0x17
        /*000a*/ 	.short	(.L_9 - .L_8)
.L_8:
        /*000c*/ 	.word	0x00000000
        /*0010*/ 	.short	0x0002
        /*0012*/ 	.short	0x0010
        /*0014*/ 	.byte	0x00, 0xf0, 0x11, 0x00


	//----- nvinfo : EIATTR_KPARAM_INFO
	.align		4
.L_9:
        /*0018*/ 	.byte	0x04, 0x17
        /*001a*/ 	.short	(.L_11 - .L_10)
.L_10:
        /*001c*/ 	.word	0x00000000
        /*0020*/ 	.short	0x0001
        /*0022*/ 	.short	0x0008
        /*0024*/ 	.byte	0x00, 0xf5, 0x21, 0x00


	//----- nvinfo : EIATTR_KPARAM_INFO
	.align		4
.L_11:
        /*0028*/ 	.byte	0x04, 0x17
        /*002a*/ 	.short	(.L_13 - .L_12)
.L_12:
        /*002c*/ 	.word	0x00000000
        /*0030*/ 	.short	0x0000
        /*0032*/ 	.short	0x0000
        /*0034*/ 	.byte	0x00, 0xf5, 0x21, 0x00


	//----- nvinfo : EIATTR_SPARSE_MMA_MASK
	.align		4
.L_13:
        /*0038*/ 	.byte	0x03, 0x50
        /*003a*/ 	.short	0x0000


	//----- nvinfo : EIATTR_MAXREG_COUNT
	.align		4
        /*003c*/ 	.byte	0x03, 0x1b
        /*003e*/ 	.short	0x00ff


	//----- nvinfo : EIATTR_MERCURY_ISA_VERSION
	.align		4
        /*0040*/ 	.byte	0x03, 0x5f
        /*0042*/ 	.short	0x0101


	//----- nvinfo : EIATTR_VRC_CTA_INIT_COUNT
	.align		4
        /*0044*/ 	.byte	0x02, 0x4a
	.zero		1
	.zero		1


	//----- nvinfo : EIATTR_EXIT_INSTR_OFFSETS
	.align		4
        /*0048*/ 	.byte	0x04, 0x1c
        /*004a*/ 	.short	(.L_15 - .L_14)


	//   ....[0]....
.L_14:
        /*004c*/ 	.word	0x00000080


	//   ....[1]....
        /*0050*/ 	.word	0x00000140


	//----- nvinfo : EIATTR_CBANK_PARAM_SIZE
	.align		4
.L_15:
        /*0054*/ 	.byte	0x03, 0x19
        /*0056*/ 	.short	0x0014


	//----- nvinfo : EIATTR_PARAM_CBANK
	.align		4
        /*0058*/ 	.byte	0x04, 0x0a
        /*005a*/ 	.short	(.L_17 - .L_16)
	.align		4
.L_16:
        /*005c*/ 	.word	index@(.nv.constant0._Z18square_uncoalescedPKfPfj)
        /*0060*/ 	.short	0x0380
        /*0062*/ 	.short	0x0014


	//----- nvinfo : EIATTR_SW_WAR
	.align		4
.L_17:
        /*0064*/ 	.byte	0x04, 0x36
        /*0066*/ 	.short	(.L_19 - .L_18)
.L_18:
        /*0068*/ 	.word	0x00000008
.L_19:


//--------------------- .nv.callgraph             --------------------------
	.section	.nv.callgraph,"",@"SHT_CUDA_CALLGRAPH"
	.align	4
	.sectionentsize	8
	.align		4
        /*0000*/ 	.word	0x00000000
	.align		4
        /*0004*/ 	.word	0xffffffff
	.align		4
        /*0008*/ 	.word	0x00000000
	.align		4
        /*000c*/ 	.word	0xfffffffe
	.align		4
        /*0010*/ 	.word	0x00000000
	.align		4
        /*0014*/ 	.word	0xfffffffd
	.align		4
        /*0018*/ 	.word	0x00000000
	.align		4
        /*001c*/ 	.word	0xfffffffc


//--------------------- .text._Z18square_uncoalescedPKfPfj --------------------------
	.section	.text._Z18square_uncoalescedPKfPfj,"ax",@progbits
	.align	128
        .global         _Z18square_uncoalescedPKfPfj
        .type           _Z18square_uncoalescedPKfPfj,@function
        .size           _Z18square_uncoalescedPKfPfj,(.L_x_1 - _Z18square_uncoalescedPKfPfj)
        .other          _Z18square_uncoalescedPKfPfj,@"STO_CUDA_ENTRY STV_DEFAULT"
_Z18square_uncoalescedPKfPfj:
.text._Z18square_uncoalescedPKfPfj:
[----:B------:R-:W-:Y:S01]  /*0000*/  LDC R1, c[0x0][0x37c] ;  /* 0x0000df00ff017b82 */ /* 0x000fe20000000800 */
[----:B------:R-:W0:Y:S07]  /*0010*/  S2R R0, SR_TID.X ;  /* 0x0000000000007919 */ /* 0x000e2e0000002100 */
[----:B------:R-:W0:Y:S01]  /*0020*/  S2UR UR4, SR_CTAID.X ;  /* 0x00000000000479c3 */ /* 0x000e220000002500 */
[----:B------:R-:W1:Y:S07]  /*0030*/  LDCU UR5, c[0x0][0x390] ;  /* 0x00007200ff0577ac */ /* 0x000e6e0008000800 */
[----:B------:R-:W0:Y:S02]  /*0040*/  LDC R3, c[0x0][0x360] ;  /* 0x0000d800ff037b82 */ /* 0x000e240000000800 */
[----:B0-----:R-:W-:-:S05]  /*0050*/  IMAD R0, R3, UR4, R0 ;  /* 0x0000000403007c24 */ /* 0x001fca000f8e0200 */
[----:B------:R-:W-:-:S04]  /*0060*/  SHF.L.U32 R7, R0, 0x2, RZ ;  /* 0x0000000200077819 */ /* 0x000fc800000006ff */
[----:B-1----:R-:W-:-:S13]  /*0070*/  ISETP.GE.U32.AND P0, PT, R7, UR5, PT ;  /* 0x0000000507007c0c */ /* 0x002fda000bf06070 */
[----:B------:R-:W-:Y:S05]  /*0080*/  @P0 EXIT ;  /* 0x000000000000094d */ /* 0x000fea0003800000 */
[----:B------:R-:W0:Y:S01]  /*0090*/  LDC.64 R2, c[0x0][0x380] ;  /* 0x0000e000ff027b82 */ /* 0x000e220000000a00 */
[----:B------:R-:W1:Y:S07]  /*00a0*/  LDCU.64 UR4, c[0x0][0x358] ;  /* 0x00006b00ff0477ac */ /* 0x000e6e0008000a00 */
[----:B------:R-:W2:Y:S01]  /*00b0*/  LDC.64 R4, c[0x0][0x388] ;  /* 0x0000e200ff047b82 */ /* 0x000ea20000000a00 */
[----:B0-----:R-:W-:-:S05]  /*00c0*/  IMAD.WIDE.U32 R2, R7, 0x4, R2 ;  /* 0x0000000407027825 */ /* 0x001fca00078e0002 */
[----:B-1----:R-:W3:Y:S01]  /*00d0*/  LDG.E.128 R8, desc[UR4][R2.64] ;  /* 0x0000000402087981 */ /* 0x002ee2000c1e1d00 */
[----:B--2---:R-:W-:-:S04]  /*00e0*/  IMAD.WIDE.U32 R4, R7, 0x4, R4 ;  /* 0x0000000407047825 */ /* 0x004fc800078e0004 */
[----:B---3--:R-:W-:Y:S01]  /*00f0*/  FMUL R8, R8, R8 ;  /* 0x0000000808087220 */ /* 0x008fe20000400000 */
[----:B------:R-:W-:Y:S01]  /*0100*/  FMUL R9, R9, R9 ;  /* 0x0000000909097220 */ /* 0x000fe20000400000 */
[----:B------:R-:W-:Y:S01]  /*0110*/  FMUL R10, R10, R10 ;  /* 0x0000000a0a0a7220 */ /* 0x000fe20000400000 */
[----:B------:R-:W-:-:S05]  /*0120*/  FMUL R11, R11, R11 ;  /* 0x0000000b0b0b7220 */ /* 0x000fca0000400000 */
[----:B------:R-:W-:Y:S01]  /*0130*/  STG.E.128 desc[UR4][R4.64], R8 ;  /* 0x0000000804007986 */ /* 0x000fe2000c101d04 */
[----:B------:R-:W-:Y:S05]  /*0140*/  EXIT ;  /* 0x000000000000794d */ /* 0x000fea0003800000 */
.L_x_0:
[----:B------:R-:W-:-:S00]  /*0150*/  BRA `(.L_x_0) ;  /* 0xfffffffc00fc7947 */ /* 0x000fc0000383ffff */
[----:B------:R-:W-:-:S00]  /*0160*/  NOP ;  /* 0x0000000000007918 */ /* 0x000fc00000000000 */
        /* <DEDUP_REMOVED lines=9> */
.L_x_1:


//--------------------- .nv.shared.reserved.0     --------------------------
	.section	.nv.shared.reserved.0,"aw",@nobits
	.weak		__nv_reservedSMEM_offset_0_alias
	.size		__nv_reservedSMEM_offset_0_alias, 0, 64
	.other		__nv_reservedSMEM_offset_0_alias,@"STO_CUDA_RESERVED_SHARED STV_DEFAULT"
__nv_reservedSMEM_offset_0_alias:
	.zero		0
	.zero		64


//--------------------- .nv.constant0._Z18square_uncoalescedPKfPfj --------------------------
	.section	.nv.constant0._Z18square_uncoalescedPKfPfj,"a",@progbits
	.sectionflags	@""
	.align	4
.nv.constant0._Z18square_uncoalescedPKfPfj:
	.zero		916


//--------------------- SYMBOLS --------------------------

	.type		.nv.reservedSmem.offset0,@object
	.size		.nv.reservedSmem.offset0,0x4
